//
// Generated by NVIDIA NVVM Compiler
//
// Compiler Build ID: CL-36424714
// Cuda compilation tools, release 13.0, V13.0.88
// Based on NVVM 20.0.0
//

.version 9.0
.target sm_100
.address_size 64

	// .globl	_ZN5ryupy4cuda16bitwiseAndKernelEPKfS2_Pfi

.visible .entry _ZN5ryupy4cuda16bitwiseAndKernelEPKfS2_Pfi(
	.param .u64 .ptr .align 1 _ZN5ryupy4cuda16bitwiseAndKernelEPKfS2_Pfi_param_0,
	.param .u64 .ptr .align 1 _ZN5ryupy4cuda16bitwiseAndKernelEPKfS2_Pfi_param_1,
	.param .u64 .ptr .align 1 _ZN5ryupy4cuda16bitwiseAndKernelEPKfS2_Pfi_param_2,
	.param .u32 _ZN5ryupy4cuda16bitwiseAndKernelEPKfS2_Pfi_param_3
)
{
	.reg .pred 	%p<2>;
	.reg .b32 	%r<9>;
	.reg .b32 	%f<4>;
	.reg .b64 	%rd<11>;

	ld.param.u64 	%rd1, [_ZN5ryupy4cuda16bitwiseAndKernelEPKfS2_Pfi_param_0];
	ld.param.u64 	%rd2, [_ZN5ryupy4cuda16bitwiseAndKernelEPKfS2_Pfi_param_1];
	ld.param.u64 	%rd3, [_ZN5ryupy4cuda16bitwiseAndKernelEPKfS2_Pfi_param_2];
	ld.param.u32 	%r2, [_ZN5ryupy4cuda16bitwiseAndKernelEPKfS2_Pfi_param_3];
	mov.u32 	%r3, %tid.x;
	mov.u32 	%r4, %ctaid.x;
	mov.u32 	%r5, %ntid.x;
	mad.lo.s32 	%r1, %r4, %r5, %r3;
	setp.ge.s32 	%p1, %r1, %r2;
	@%p1 bra 	$L__BB0_2;
	cvta.to.global.u64 	%rd4, %rd1;
	cvta.to.global.u64 	%rd5, %rd2;
	cvta.to.global.u64 	%rd6, %rd3;
	mul.wide.s32 	%rd7, %r1, 4;
	add.s64 	%rd8, %rd4, %rd7;
	ld.global.f32 	%f1, [%rd8];
	cvt.rzi.s32.f32 	%r6, %f1;
	add.s64 	%rd9, %rd5, %rd7;
	ld.global.f32 	%f2, [%rd9];
	cvt.rzi.s32.f32 	%r7, %f2;
	and.b32  	%r8, %r7, %r6;
	cvt.rn.f32.s32 	%f3, %r8;
	add.s64 	%rd10, %rd6, %rd7;
	st.global.f32 	[%rd10], %f3;
$L__BB0_2:
	ret;

}
	// .globl	_ZN5ryupy4cuda15bitwiseOrKernelEPKfS2_Pfi
.visible .entry _ZN5ryupy4cuda15bitwiseOrKernelEPKfS2_Pfi(
	.param .u64 .ptr .align 1 _ZN5ryupy4cuda15bitwiseOrKernelEPKfS2_Pfi_param_0,
	.param .u64 .ptr .align 1 _ZN5ryupy4cuda15bitwiseOrKernelEPKfS2_Pfi_param_1,
	.param .u64 .ptr .align 1 _ZN5ryupy4cuda15bitwiseOrKernelEPKfS2_Pfi_param_2,
	.param .u32 _ZN5ryupy4cuda15bitwiseOrKernelEPKfS2_Pfi_param_3
)
{
	.reg .pred 	%p<2>;
	.reg .b32 	%r<9>;
	.reg .b32 	%f<4>;
	.reg .b64 	%rd<11>;

	ld.param.u64 	%rd1, [_ZN5ryupy4cuda15bitwiseOrKernelEPKfS2_Pfi_param_0];
	ld.param.u64 	%rd2, [_ZN5ryupy4cuda15bitwiseOrKernelEPKfS2_Pfi_param_1];
	ld.param.u64 	%rd3, [_ZN5ryupy4cuda15bitwiseOrKernelEPKfS2_Pfi_param_2];
	ld.param.u32 	%r2, [_ZN5ryupy4cuda15bitwiseOrKernelEPKfS2_Pfi_param_3];
	mov.u32 	%r3, %tid.x;
	mov.u32 	%r4, %ctaid.x;
	mov.u32 	%r5, %ntid.x;
	mad.lo.s32 	%r1, %r4, %r5, %r3;
	setp.ge.s32 	%p1, %r1, %r2;
	@%p1 bra 	$L__BB1_2;
	cvta.to.global.u64 	%rd4, %rd1;
	cvta.to.global.u64 	%rd5, %rd2;
	cvta.to.global.u64 	%rd6, %rd3;
	mul.wide.s32 	%rd7, %r1, 4;
	add.s64 	%rd8, %rd4, %rd7;
	ld.global.f32 	%f1, [%rd8];
	cvt.rzi.s32.f32 	%r6, %f1;
	add.s64 	%rd9, %rd5, %rd7;
	ld.global.f32 	%f2, [%rd9];
	cvt.rzi.s32.f32 	%r7, %f2;
	or.b32  	%r8, %r7, %r6;
	cvt.rn.f32.s32 	%f3, %r8;
	add.s64 	%rd10, %rd6, %rd7;
	st.global.f32 	[%rd10], %f3;
$L__BB1_2:
	ret;

}
	// .globl	_ZN5ryupy4cuda16bitwiseXorKernelEPKfS2_Pfi
.visible .entry _ZN5ryupy4cuda16bitwiseXorKernelEPKfS2_Pfi(
	.param .u64 .ptr .align 1 _ZN5ryupy4cuda16bitwiseXorKernelEPKfS2_Pfi_param_0,
	.param .u64 .ptr .align 1 _ZN5ryupy4cuda16bitwiseXorKernelEPKfS2_Pfi_param_1,
	.param .u64 .ptr .align 1 _ZN5ryupy4cuda16bitwiseXorKernelEPKfS2_Pfi_param_2,
	.param .u32 _ZN5ryupy4cuda16bitwiseXorKernelEPKfS2_Pfi_param_3
)
{
	.reg .pred 	%p<2>;
	.reg .b32 	%r<9>;
	.reg .b32 	%f<4>;
	.reg .b64 	%rd<11>;

	ld.param.u64 	%rd1, [_ZN5ryupy4cuda16bitwiseXorKernelEPKfS2_Pfi_param_0];
	ld.param.u64 	%rd2, [_ZN5ryupy4cuda16bitwiseXorKernelEPKfS2_Pfi_param_1];
	ld.param.u64 	%rd3, [_ZN5ryupy4cuda16bitwiseXorKernelEPKfS2_Pfi_param_2];
	ld.param.u32 	%r2, [_ZN5ryupy4cuda16bitwiseXorKernelEPKfS2_Pfi_param_3];
	mov.u32 	%r3, %tid.x;
	mov.u32 	%r4, %ctaid.x;
	mov.u32 	%r5, %ntid.x;
	mad.lo.s32 	%r1, %r4, %r5, %r3;
	setp.ge.s32 	%p1, %r1, %r2;
	@%p1 bra 	$L__BB2_2;
	cvta.to.global.u64 	%rd4, %rd1;
	cvta.to.global.u64 	%rd5, %rd2;
	cvta.to.global.u64 	%rd6, %rd3;
	mul.wide.s32 	%rd7, %r1, 4;
	add.s64 	%rd8, %rd4, %rd7;
	ld.global.f32 	%f1, [%rd8];
	cvt.rzi.s32.f32 	%r6, %f1;
	add.s64 	%rd9, %rd5, %rd7;
	ld.global.f32 	%f2, [%rd9];
	cvt.rzi.s32.f32 	%r7, %f2;
	xor.b32  	%r8, %r7, %r6;
	cvt.rn.f32.s32 	%f3, %r8;
	add.s64 	%rd10, %rd6, %rd7;
	st.global.f32 	[%rd10], %f3;
$L__BB2_2:
	ret;

}
	// .globl	_ZN5ryupy4cuda16bitwiseNotKernelEPKfPfi
.visible .entry _ZN5ryupy4cuda16bitwiseNotKernelEPKfPfi(
	.param .u64 .ptr .align 1 _ZN5ryupy4cuda16bitwiseNotKernelEPKfPfi_param_0,
	.param .u64 .ptr .align 1 _ZN5ryupy4cuda16bitwiseNotKernelEPKfPfi_param_1,
	.param .u32 _ZN5ryupy4cuda16bitwiseNotKernelEPKfPfi_param_2
)
{
	.reg .pred 	%p<2>;
	.reg .b32 	%r<8>;
	.reg .b32 	%f<3>;
	.reg .b64 	%rd<8>;

	ld.param.u64 	%rd1, [_ZN5ryupy4cuda16bitwiseNotKernelEPKfPfi_param_0];
	ld.param.u64 	%rd2, [_ZN5ryupy4cuda16bitwiseNotKernelEPKfPfi_param_1];
	ld.param.u32 	%r2, [_ZN5ryupy4cuda16bitwiseNotKernelEPKfPfi_param_2];
	mov.u32 	%r3, %tid.x;
	mov.u32 	%r4, %ctaid.x;
	mov.u32 	%r5, %ntid.x;
	mad.lo.s32 	%r1, %r4, %r5, %r3;
	setp.ge.s32 	%p1, %r1, %r2;
	@%p1 bra 	$L__BB3_2;
	cvta.to.global.u64 	%rd3, %rd1;
	cvta.to.global.u64 	%rd4, %rd2;
	mul.wide.s32 	%rd5, %r1, 4;
	add.s64 	%rd6, %rd3, %rd5;
	ld.global.f32 	%f1, [%rd6];
	cvt.rzi.s32.f32 	%r6, %f1;
	not.b32 	%r7, %r6;
	cvt.rn.f32.s32 	%f2, %r7;
	add.s64 	%rd7, %rd4, %rd5;
	st.global.f32 	[%rd7], %f2;
$L__BB3_2:
	ret;

}
	// .globl	_ZN5ryupy4cuda15leftShiftKernelEPKfPfii
.visible .entry _ZN5ryupy4cuda15leftShiftKernelEPKfPfii(
	.param .u64 .ptr .align 1 _ZN5ryupy4cuda15leftShiftKernelEPKfPfii_param_0,
	.param .u64 .ptr .align 1 _ZN5ryupy4cuda15leftShiftKernelEPKfPfii_param_1,
	.param .u32 _ZN5ryupy4cuda15leftShiftKernelEPKfPfii_param_2,
	.param .u32 _ZN5ryupy4cuda15leftShiftKernelEPKfPfii_param_3
)
{
	.reg .pred 	%p<2>;
	.reg .b32 	%r<9>;
	.reg .b32 	%f<3>;
	.reg .b64 	%rd<8>;

	ld.param.u64 	%rd1, [_ZN5ryupy4cuda15leftShiftKernelEPKfPfii_param_0];
	ld.param.u64 	%rd2, [_ZN5ryupy4cuda15leftShiftKernelEPKfPfii_param_1];
	ld.param.u32 	%r3, [_ZN5ryupy4cuda15leftShiftKernelEPKfPfii_param_2];
	ld.param.u32 	%r2, [_ZN5ryupy4cuda15leftShiftKernelEPKfPfii_param_3];
	mov.u32 	%r4, %tid.x;
	mov.u32 	%r5, %ctaid.x;
	mov.u32 	%r6, %ntid.x;
	mad.lo.s32 	%r1, %r5, %r6, %r4;
	setp.ge.s32 	%p1, %r1, %r3;
	@%p1 bra 	$L__BB4_2;
	cvta.to.global.u64 	%rd3, %rd1;
	cvta.to.global.u64 	%rd4, %rd2;
	mul.wide.s32 	%rd5, %r1, 4;
	add.s64 	%rd6, %rd3, %rd5;
	ld.global.f32 	%f1, [%rd6];
	cvt.rzi.s32.f32 	%r7, %f1;
	shl.b32 	%r8, %r7, %r2;
	cvt.rn.f32.s32 	%f2, %r8;
	add.s64 	%rd7, %rd4, %rd5;
	st.global.f32 	[%rd7], %f2;
$L__BB4_2:
	ret;

}
	// .globl	_ZN5ryupy4cuda16rightShiftKernelEPKfPfii
.visible .entry _ZN5ryupy4cuda16rightShiftKernelEPKfPfii(
	.param .u64 .ptr .align 1 _ZN5ryupy4cuda16rightShiftKernelEPKfPfii_param_0,
	.param .u64 .ptr .align 1 _ZN5ryupy4cuda16rightShiftKernelEPKfPfii_param_1,
	.param .u32 _ZN5ryupy4cuda16rightShiftKernelEPKfPfii_param_2,
	.param .u32 _ZN5ryupy4cuda16rightShiftKernelEPKfPfii_param_3
)
{
	.reg .pred 	%p<2>;
	.reg .b32 	%r<9>;
	.reg .b32 	%f<3>;
	.reg .b64 	%rd<8>;

	ld.param.u64 	%rd1, [_ZN5ryupy4cuda16rightShiftKernelEPKfPfii_param_0];
	ld.param.u64 	%rd2, [_ZN5ryupy4cuda16rightShiftKernelEPKfPfii_param_1];
	ld.param.u32 	%r3, [_ZN5ryupy4cuda16rightShiftKernelEPKfPfii_param_2];
	ld.param.u32 	%r2, [_ZN5ryupy4cuda16rightShiftKernelEPKfPfii_param_3];
	mov.u32 	%r4, %tid.x;
	mov.u32 	%r5, %ctaid.x;
	mov.u32 	%r6, %ntid.x;
	mad.lo.s32 	%r1, %r5, %r6, %r4;
	setp.ge.s32 	%p1, %r1, %r3;
	@%p1 bra 	$L__BB5_2;
	cvta.to.global.u64 	%rd3, %rd1;
	cvta.to.global.u64 	%rd4, %rd2;
	mul.wide.s32 	%rd5, %r1, 4;
	add.s64 	%rd6, %rd3, %rd5;
	ld.global.f32 	%f1, [%rd6];
	cvt.rzi.s32.f32 	%r7, %f1;
	shr.s32 	%r8, %r7, %r2;
	cvt.rn.f32.s32 	%f2, %r8;
	add.s64 	%rd7, %rd4, %rd5;
	st.global.f32 	[%rd7], %f2;
$L__BB5_2:
	ret;

}


// ===== COMPILED SASS (sm_100) =====

	.target	sm_100

	.elftype	@"ET_EXEC"


//--------------------- .note.nv.tkinfo           --------------------------
	.section	.note.nv.tkinfo,"",@"SHT_NOTE"
	.sectionflags	@"SHF_NOTE_NV_TKINFO"
	.tkinfo
        /*0018*/ 	.word	0x00000002
        /*0030*/ 	.string	""
        /*0030*/ 	.string	"ptxas"
        /*0030*/ 	.string	"Cuda compilation tools, release 13.0, V13.0.88"
        /*0030*/ 	.string	"Build cuda_13.0.r13.0/compiler.36424714_0"
        /*0030*/ 	.string	"-arch sm_100 -m 64 "



//--------------------- .note.nv.cuinfo           --------------------------
	.section	.note.nv.cuinfo,"",@"SHT_NOTE"
	.sectionflags	@"SHF_NOTE_NV_CUINFO"
        /*0018*/ 	.short	0x0002
        /*001a*/ 	.short	0x0064
        /*001c*/ 	.short	0x0082
	.zero		2


//--------------------- .nv.info                  --------------------------
	.section	.nv.info,"",@"SHT_CUDA_INFO"
	.align	4


	//----- nvinfo : EIATTR_REGCOUNT
	.align		4
        /*0000*/ 	.byte	0x04, 0x2f
        /*0002*/ 	.short	(.L_1 - .L_0)
	.align		4
.L_0:
        /*0004*/ 	.word	index@(_ZN5ryupy4cuda16bitwiseAndKernelEPKfS2_Pfi)
        /*0008*/ 	.word	0x0000000e


	//----- nvinfo : EIATTR_FRAME_SIZE
	.align		4
.L_1:
        /*000c*/ 	.byte	0x04, 0x11
        /*000e*/ 	.short	(.L_3 - .L_2)
	.align		4
.L_2:
        /*0010*/ 	.word	index@(_ZN5ryupy4cuda16bitwiseAndKernelEPKfS2_Pfi)
        /*0014*/ 	.word	0x00000000


	//----- nvinfo : EIATTR_REGCOUNT
	.align		4
.L_3:
        /*0018*/ 	.byte	0x04, 0x2f
        /*001a*/ 	.short	(.L_5 - .L_4)
	.align		4
.L_4:
        /*001c*/ 	.word	index@(_ZN5ryupy4cuda15bitwiseOrKernelEPKfS2_Pfi)
        /*0020*/ 	.word	0x0000000e


	//----- nvinfo : EIATTR_FRAME_SIZE
	.align		4
.L_5:
        /*0024*/ 	.byte	0x04, 0x11
        /*0026*/ 	.short	(.L_7 - .L_6)
	.align		4
.L_6:
        /*0028*/ 	.word	index@(_ZN5ryupy4cuda15bitwiseOrKernelEPKfS2_Pfi)
        /*002c*/ 	.word	0x00000000


	//----- nvinfo : EIATTR_REGCOUNT
	.align		4
.L_7:
        /*0030*/ 	.byte	0x04, 0x2f
        /*0032*/ 	.short	(.L_9 - .L_8)
	.align		4
.L_8:
        /*0034*/ 	.word	index@(_ZN5ryupy4cuda16bitwiseXorKernelEPKfS2_Pfi)
        /*0038*/ 	.word	0x0000000e


	//----- nvinfo : EIATTR_FRAME_SIZE
	.align		4
.L_9:
        /*003c*/ 	.byte	0x04, 0x11
        /*003e*/ 	.short	(.L_11 - .L_10)
	.align		4
.L_10:
        /*0040*/ 	.word	index@(_ZN5ryupy4cuda16bitwiseXorKernelEPKfS2_Pfi)
        /*0044*/ 	.word	0x00000000


	//----- nvinfo : EIATTR_REGCOUNT
	.align		4
.L_11:
        /*0048*/ 	.byte	0x04, 0x2f
        /*004a*/ 	.short	(.L_13 - .L_12)
	.align		4
.L_12:
        /*004c*/ 	.word	index@(_ZN5ryupy4cuda16bitwiseNotKernelEPKfPfi)
        /*0050*/ 	.word	0x0000000a


	//----- nvinfo : EIATTR_FRAME_SIZE
	.align		4
.L_13:
        /*0054*/ 	.byte	0x04, 0x11
        /*0056*/ 	.short	(.L_15 - .L_14)
	.align		4
.L_14:
        /*0058*/ 	.word	index@(_ZN5ryupy4cuda16bitwiseNotKernelEPKfPfi)
        /*005c*/ 	.word	0x00000000


	//----- nvinfo : EIATTR_REGCOUNT
	.align		4
.L_15:
        /*0060*/ 	.byte	0x04, 0x2f
        /*0062*/ 	.short	(.L_17 - .L_16)
	.align		4
.L_16:
        /*0064*/ 	.word	index@(_ZN5ryupy4cuda15leftShiftKernelEPKfPfii)
        /*0068*/ 	.word	0x0000000a


	//----- nvinfo : EIATTR_FRAME_SIZE
	.align		4
.L_17:
        /*006c*/ 	.byte	0x04, 0x11
        /*006e*/ 	.short	(.L_19 - .L_18)
	.align		4
.L_18:
        /*0070*/ 	.word	index@(_ZN5ryupy4cuda15leftShiftKernelEPKfPfii)
        /*0074*/ 	.word	0x00000000


	//----- nvinfo : EIATTR_REGCOUNT
	.align		4
.L_19:
        /*0078*/ 	.byte	0x04, 0x2f
        /*007a*/ 	.short	(.L_21 - .L_20)
	.align		4
.L_20:
        /*007c*/ 	.word	index@(_ZN5ryupy4cuda16rightShiftKernelEPKfPfii)
        /*0080*/ 	.word	0x0000000a


	//----- nvinfo : EIATTR_FRAME_SIZE
	.align		4
.L_21:
        /*0084*/ 	.byte	0x04, 0x11
        /*0086*/ 	.short	(.L_23 - .L_22)
	.align		4
.L_22:
        /*0088*/ 	.word	index@(_ZN5ryupy4cuda16rightShiftKernelEPKfPfii)
        /*008c*/ 	.word	0x00000000


	//----- nvinfo : EIATTR_MIN_STACK_SIZE
	.align		4
.L_23:
        /*0090*/ 	.byte	0x04, 0x12
        /*0092*/ 	.short	(.L_25 - .L_24)
	.align		4
.L_24:
        /*0094*/ 	.word	index@(_ZN5ryupy4cuda16rightShiftKernelEPKfPfii)
        /*0098*/ 	.word	0x00000000


	//----- nvinfo : EIATTR_MIN_STACK_SIZE
	.align		4
.L_25:
        /*009c*/ 	.byte	0x04, 0x12
        /*009e*/ 	.short	(.L_27 - .L_26)
	.align		4
.L_26:
        /*00a0*/ 	.word	index@(_ZN5ryupy4cuda15leftShiftKernelEPKfPfii)
        /*00a4*/ 	.word	0x00000000


	//----- nvinfo : EIATTR_MIN_STACK_SIZE
	.align		4
.L_27:
        /*00a8*/ 	.byte	0x04, 0x12
        /*00aa*/ 	.short	(.L_29 - .L_28)
	.align		4
.L_28:
        /*00ac*/ 	.word	index@(_ZN5ryupy4cuda16bitwiseNotKernelEPKfPfi)
        /*00b0*/ 	.word	0x00000000


	//----- nvinfo : EIATTR_MIN_STACK_SIZE
	.align		4
.L_29:
        /*00b4*/ 	.byte	0x04, 0x12
        /*00b6*/ 	.short	(.L_31 - .L_30)
	.align		4
.L_30:
        /*00b8*/ 	.word	index@(_ZN5ryupy4cuda16bitwiseXorKernelEPKfS2_Pfi)
        /*00bc*/ 	.word	0x00000000


	//----- nvinfo : EIATTR_MIN_STACK_SIZE
	.align		4
.L_31:
        /*00c0*/ 	.byte	0x04, 0x12
        /*00c2*/ 	.short	(.L_33 - .L_32)
	.align		4
.L_32:
        /*00c4*/ 	.word	index@(_ZN5ryupy4cuda15bitwiseOrKernelEPKfS2_Pfi)
        /*00c8*/ 	.word	0x00000000


	//----- nvinfo : EIATTR_MIN_STACK_SIZE
	.align		4
.L_33:
        /*00cc*/ 	.byte	0x04, 0x12
        /*00ce*/ 	.short	(.L_35 - .L_34)
	.align		4
.L_34:
        /*00d0*/ 	.word	index@(_ZN5ryupy4cuda16bitwiseAndKernelEPKfS2_Pfi)
        /*00d4*/ 	.word	0x00000000
.L_35:


//--------------------- .nv.compat                --------------------------
	.section	.nv.compat,"",@"SHT_CUDA_COMPAT_INFO"
	.align	4
        /*0000*/ 	.byte	0x02, 0x09, 0x00, 0x00, 0x02, 0x02, 0x01, 0x00, 0x02, 0x05, 0x05, 0x00, 0x03, 0x07, 0x01, 0x01
        /*0010*/ 	.byte	0x02, 0x03, 0x00, 0x00, 0x02, 0x06, 0x01, 0x00, 0x04, 0x0b, 0x08, 0x00, 0x09, 0x00, 0x00, 0x00
        /*0020*/ 	.byte	0x00, 0x00, 0x00, 0x00


//--------------------- .nv.info._ZN5ryupy4cuda16rightShiftKernelEPKfPfii --------------------------
	.section	.nv.info._ZN5ryupy4cuda16rightShiftKernelEPKfPfii,"",@"SHT_CUDA_INFO"
	.sectionflags	@""
	.align	4


	//----- nvinfo : EIATTR_CUDA_API_VERSION
	.align		4
        /*0000*/ 	.byte	0x04, 0x37
        /*0002*/ 	.short	(.L_37 - .L_36)
.L_36:
        /*0004*/ 	.word	0x00000082


	//----- nvinfo : EIATTR_KPARAM_INFO
	.align		4
.L_37:
        /*0008*/ 	.byte	0x04, 0x17
        /*000a*/ 	.short	(.L_39 - .L_38)
.L_38:
        /*000c*/ 	.word	0x00000000
        /*0010*/ 	.short	0x0003
        /*0012*/ 	.short	0x0014
        /*0014*/ 	.byte	0x00, 0xf0, 0x11, 0x00


	//----- nvinfo : EIATTR_KPARAM_INFO
	.align		4
.L_39:
        /*0018*/ 	.byte	0x04, 0x17
        /*001a*/ 	.short	(.L_41 - .L_40)
.L_40:
        /*001c*/ 	.word	0x00000000
        /*0020*/ 	.short	0x0002
        /*0022*/ 	.short	0x0010
        /*0024*/ 	.byte	0x00, 0xf0, 0x11, 0x00


	//----- nvinfo : EIATTR_KPARAM_INFO
	.align		4
.L_41:
        /*0028*/ 	.byte	0x04, 0x17
        /*002a*/ 	.short	(.L_43 - .L_42)
.L_42:
        /*002c*/ 	.word	0x00000000
        /*0030*/ 	.short	0x0001
        /*0032*/ 	.short	0x0008
        /*0034*/ 	.byte	0x00, 0xf5, 0x21, 0x00


	//----- nvinfo : EIATTR_KPARAM_INFO
	.align		4
.L_43:
        /*0038*/ 	.byte	0x04, 0x17
        /*003a*/ 	.short	(.L_45 - .L_44)
.L_44:
        /*003c*/ 	.word	0x00000000
        /*0040*/ 	.short	0x0000
        /*0042*/ 	.short	0x0000
        /*0044*/ 	.byte	0x00, 0xf5, 0x21, 0x00


	//----- nvinfo : EIATTR_SPARSE_MMA_MASK
	.align		4
.L_45:
        /*0048*/ 	.byte	0x03, 0x50
        /*004a*/ 	.short	0x0000


	//----- nvinfo : EIATTR_MAXREG_COUNT
	.align		4
        /*004c*/ 	.byte	0x03, 0x1b
        /*004e*/ 	.short	0x00ff


	//----- nvinfo : EIATTR_MERCURY_ISA_VERSION
	.align		4
        /*0050*/ 	.byte	0x03, 0x5f
        /*0052*/ 	.short	0x0101


	//----- nvinfo : EIATTR_VRC_CTA_INIT_COUNT
	.align		4
        /*0054*/ 	.byte	0x02, 0x4a
	.zero		1
	.zero		1


	//----- nvinfo : EIATTR_EXIT_INSTR_OFFSETS
	.align		4
        /*0058*/ 	.byte	0x04, 0x1c
        /*005a*/ 	.short	(.L_47 - .L_46)


	//   ....[0]....
.L_46:
        /*005c*/ 	.word	0x00000070


	//   ....[1]....
        /*0060*/ 	.word	0x00000130


	//----- nvinfo : EIATTR_CBANK_PARAM_SIZE
	.align		4
.L_47:
        /*0064*/ 	.byte	0x03, 0x19
        /*0066*/ 	.short	0x0018


	//----- nvinfo : EIATTR_PARAM_CBANK
	.align		4
        /*0068*/ 	.byte	0x04, 0x0a
        /*006a*/ 	.short	(.L_49 - .L_48)
	.align		4
.L_48:
        /*006c*/ 	.word	index@(.nv.constant0._ZN5ryupy4cuda16rightShiftKernelEPKfPfii)
        /*0070*/ 	.short	0x0380
        /*0072*/ 	.short	0x0018


	//----- nvinfo : EIATTR_SW_WAR
	.align		4
.L_49:
        /*0074*/ 	.byte	0x04, 0x36
        /*0076*/ 	.short	(.L_51 - .L_50)
.L_50:
        /*0078*/ 	.word	0x00000008
.L_51:


//--------------------- .nv.info._ZN5ryupy4cuda15leftShiftKernelEPKfPfii --------------------------
	.section	.nv.info._ZN5ryupy4cuda15leftShiftKernelEPKfPfii,"",@"SHT_CUDA_INFO"
	.sectionflags	@""
	.align	4


	//----- nvinfo : EIATTR_CUDA_API_VERSION
	.align		4
        /*0000*/ 	.byte	0x04, 0x37
        /*0002*/ 	.short	(.L_53 - .L_52)
.L_52:
        /*0004*/ 	.word	0x00000082


	//----- nvinfo : EIATTR_KPARAM_INFO
	.align		4
.L_53:
        /*0008*/ 	.byte	0x04, 0x17
        /*000a*/ 	.short	(.L_55 - .L_54)
.L_54:
        /*000c*/ 	.word	0x00000000
        /*0010*/ 	.short	0x0003
        /*0012*/ 	.short	0x0014
        /*0014*/ 	.byte	0x00, 0xf0, 0x11, 0x00


	//----- nvinfo : EIATTR_KPARAM_INFO
	.align		4
.L_55:
        /*0018*/ 	.byte	0x04, 0x17
        /*001a*/ 	.short	(.L_57 - .L_56)
.L_56:
        /*001c*/ 	.word	0x00000000
        /*0020*/ 	.short	0x0002
        /*0022*/ 	.short	0x0010
        /*0024*/ 	.byte	0x00, 0xf0, 0x11, 0x00


	//----- nvinfo : EIATTR_KPARAM_INFO
	.align		4
.L_57:
        /*0028*/ 	.byte	0x04, 0x17
        /*002a*/ 	.short	(.L_59 - .L_58)
.L_58:
        /*002c*/ 	.word	0x00000000
        /*0030*/ 	.short	0x0001
        /*0032*/ 	.short	0x0008
        /*0034*/ 	.byte	0x00, 0xf5, 0x21, 0x00


	//----- nvinfo : EIATTR_KPARAM_INFO
	.align		4
.L_59:
        /*0038*/ 	.byte	0x04, 0x17
        /*003a*/ 	.short	(.L_61 - .L_60)
.L_60:
        /*003c*/ 	.word	0x00000000
        /*0040*/ 	.short	0x0000
        /*0042*/ 	.short	0x0000
        /*0044*/ 	.byte	0x00, 0xf5, 0x21, 0x00


	//----- nvinfo : EIATTR_SPARSE_MMA_MASK
	.align		4
.L_61:
        /*0048*/ 	.byte	0x03, 0x50
        /*004a*/ 	.short	0x0000


	//----- nvinfo : EIATTR_MAXREG_COUNT
	.align		4
        /*004c*/ 	.byte	0x03, 0x1b
        /*004e*/ 	.short	0x00ff


	//----- nvinfo : EIATTR_MERCURY_ISA_VERSION
	.align		4
        /*0050*/ 	.byte	0x03, 0x5f
        /*0052*/ 	.short	0x0101


	//----- nvinfo : EIATTR_VRC_CTA_INIT_COUNT
	.align		4
        /*0054*/ 	.byte	0x02, 0x4a
	.zero		1
	.zero		1


	//----- nvinfo : EIATTR_EXIT_INSTR_OFFSETS
	.align		4
        /*0058*/ 	.byte	0x04, 0x1c
        /*005a*/ 	.short	(.L_63 - .L_62)


	//   ....[0]....
.L_62:
        /*005c*/ 	.word	0x00000070


	//   ....[1]....
        /*0060*/ 	.word	0x00000130


	//----- nvinfo : EIATTR_CBANK_PARAM_SIZE
	.align		4
.L_63:
        /*0064*/ 	.byte	0x03, 0x19
        /*0066*/ 	.short	0x0018


	//----- nvinfo : EIATTR_PARAM_CBANK
	.align		4
        /*0068*/ 	.byte	0x04, 0x0a
        /*006a*/ 	.short	(.L_65 - .L_64)
	.align		4
.L_64:
        /*006c*/ 	.word	index@(.nv.constant0._ZN5ryupy4cuda15leftShiftKernelEPKfPfii)
        /*0070*/ 	.short	0x0380
        /*0072*/ 	.short	0x0018


	//----- nvinfo : EIATTR_SW_WAR
	.align		4
.L_65:
        /*0074*/ 	.byte	0x04, 0x36
        /*0076*/ 	.short	(.L_67 - .L_66)
.L_66:
        /*0078*/ 	.word	0x00000008
.L_67:


//--------------------- .nv.info._ZN5ryupy4cuda16bitwiseNotKernelEPKfPfi --------------------------
	.section	.nv.info._ZN5ryupy4cuda16bitwiseNotKernelEPKfPfi,"",@"SHT_CUDA_INFO"
	.sectionflags	@""
	.align	4


	//----- nvinfo : EIATTR_CUDA_API_VERSION
	.align		4
        /*0000*/ 	.byte	0x04, 0x37
        /*0002*/ 	.short	(.L_69 - .L_68)
.L_68:
        /*0004*/ 	.word	0x00000082


	//----- nvinfo : EIATTR_KPARAM_INFO
	.align		4
.L_69:
        /*0008*/ 	.byte	0x04, 0x17
        /*000a*/ 	.short	(.L_71 - .L_70)
.L_70:
        /*000c*/ 	.word	0x00000000
        /*0010*/ 	.short	0x0002
        /*0012*/ 	.short	0x0010
        /*0014*/ 	.byte	0x00, 0xf0, 0x11, 0x00


	//----- nvinfo : EIATTR_KPARAM_INFO
	.align		4
.L_71:
        /*0018*/ 	.byte	0x04, 0x17
        /*001a*/ 	.short	(.L_73 - .L_72)
.L_72:
        /*001c*/ 	.word	0x00000000
        /*0020*/ 	.short	0x0001
        /*0022*/ 	.short	0x0008
        /*0024*/ 	.byte	0x00, 0xf5, 0x21, 0x00


	//----- nvinfo : EIATTR_KPARAM_INFO
	.align		4
.L_73:
        /*0028*/ 	.byte	0x04, 0x17
        /*002a*/ 	.short	(.L_75 - .L_74)
.L_74:
        /*002c*/ 	.word	0x00000000
        /*0030*/ 	.short	0x0000
        /*0032*/ 	.short	0x0000
        /*0034*/ 	.byte	0x00, 0xf5, 0x21, 0x00


	//----- nvinfo : EIATTR_SPARSE_MMA_MASK
	.align		4
.L_75:
        /*0038*/ 	.byte	0x03, 0x50
        /*003a*/ 	.short	0x0000


	//----- nvinfo : EIATTR_MAXREG_COUNT
	.align		4
        /*003c*/ 	.byte	0x03, 0x1b
        /*003e*/ 	.short	0x00ff


	//----- nvinfo : EIATTR_MERCURY_ISA_VERSION
	.align		4
        /*0040*/ 	.byte	0x03, 0x5f
        /*0042*/ 	.short	0x0101


	//----- nvinfo : EIATTR_VRC_CTA_INIT_COUNT
	.align		4
        /*0044*/ 	.byte	0x02, 0x4a
	.zero		1
	.zero		1


	//----- nvinfo : EIATTR_EXIT_INSTR_OFFSETS
	.align		4
        /*0048*/ 	.byte	0x04, 0x1c
        /*004a*/ 	.short	(.L_77 - .L_76)


	//   ....[0]....
.L_76:
        /*004c*/ 	.word	0x00000070


	//   ....[1]....
        /*0050*/ 	.word	0x00000120


	//----- nvinfo : EIATTR_CBANK_PARAM_SIZE
	.align		4
.L_77:
        /*0054*/ 	.byte	0x03, 0x19
        /*0056*/ 	.short	0x0014


	//----- nvinfo : EIATTR_PARAM_CBANK
	.align		4
        /*0058*/ 	.byte	0x04, 0x0a
        /*005a*/ 	.short	(.L_79 - .L_78)
	.align		4
.L_78:
        /*005c*/ 	.word	index@(.nv.constant0._ZN5ryupy4cuda16bitwiseNotKernelEPKfPfi)
        /*0060*/ 	.short	0x0380
        /*0062*/ 	.short	0x0014


	//----- nvinfo : EIATTR_SW_WAR
	.align		4
.L_79:
        /*0064*/ 	.byte	0x04, 0x36
        /*0066*/ 	.short	(.L_81 - .L_80)
.L_80:
        /*0068*/ 	.word	0x00000008
.L_81:


//--------------------- .nv.info._ZN5ryupy4cuda16bitwiseXorKernelEPKfS2_Pfi --------------------------
	.section	.nv.info._ZN5ryupy4cuda16bitwiseXorKernelEPKfS2_Pfi,"",@"SHT_CUDA_INFO"
	.sectionflags	@""
	.align	4


	//----- nvinfo : EIATTR_CUDA_API_VERSION
	.align		4
        /*0000*/ 	.byte	0x04, 0x37
        /*0002*/ 	.short	(.L_83 - .L_82)
.L_82:
        /*0004*/ 	.word	0x00000082


	//----- nvinfo : EIATTR_KPARAM_INFO
	.align		4
.L_83:
        /*0008*/ 	.byte	0x04, 0x17
        /*000a*/ 	.short	(.L_85 - .L_84)
.L_84:
        /*000c*/ 	.word	0x00000000
        /*0010*/ 	.short	0x0003
        /*0012*/ 	.short	0x0018
        /*0014*/ 	.byte	0x00, 0xf0, 0x11, 0x00


	//----- nvinfo : EIATTR_KPARAM_INFO
	.align		4
.L_85:
        /*0018*/ 	.byte	0x04, 0x17
        /*001a*/ 	.short	(.L_87 - .L_86)
.L_86:
        /*001c*/ 	.word	0x00000000
        /*0020*/ 	.short	0x0002
        /*0022*/ 	.short	0x0010
        /*0024*/ 	.byte	0x00, 0xf5, 0x21, 0x00


	//----- nvinfo : EIATTR_KPARAM_INFO
	.align		4
.L_87:
        /*0028*/ 	.byte	0x04, 0x17
        /*002a*/ 	.short	(.L_89 - .L_88)
.L_88:
        /*002c*/ 	.word	0x00000000
        /*0030*/ 	.short	0x0001
        /*0032*/ 	.short	0x0008
        /*0034*/ 	.byte	0x00, 0xf5, 0x21, 0x00


	//----- nvinfo : EIATTR_KPARAM_INFO
	.align		4
.L_89:
        /*0038*/ 	.byte	0x04, 0x17
        /*003a*/ 	.short	(.L_91 - .L_90)
.L_90:
        /*003c*/ 	.word	0x00000000
        /*0040*/ 	.short	0x0000
        /*0042*/ 	.short	0x0000
        /*0044*/ 	.byte	0x00, 0xf5, 0x21, 0x00


	//----- nvinfo : EIATTR_SPARSE_MMA_MASK
	.align		4
.L_91:
        /*0048*/ 	.byte	0x03, 0x50
        /*004a*/ 	.short	0x0000


	//----- nvinfo : EIATTR_MAXREG_COUNT
	.align		4
        /*004c*/ 	.byte	0x03, 0x1b
        /*004e*/ 	.short	0x00ff


	//----- nvinfo : EIATTR_MERCURY_ISA_VERSION
	.align		4
        /*0050*/ 	.byte	0x03, 0x5f
        /*0052*/ 	.short	0x0101


	//----- nvinfo : EIATTR_VRC_CTA_INIT_COUNT
	.align		4
        /*0054*/ 	.byte	0x02, 0x4a
	.zero		1
	.zero		1


	//----- nvinfo : EIATTR_EXIT_INSTR_OFFSETS
	.align		4
        /*0058*/ 	.byte	0x04, 0x1c
        /*005a*/ 	.short	(.L_93 - .L_92)


	//   ....[0]....
.L_92:
        /*005c*/ 	.word	0x00000070


	//   ....[1]....
        /*0060*/ 	.word	0x00000160


	//----- nvinfo : EIATTR_CBANK_PARAM_SIZE
	.align		4
.L_93:
        /*0064*/ 	.byte	0x03, 0x19
        /*0066*/ 	.short	0x001c


	//----- nvinfo : EIATTR_PARAM_CBANK
	.align		4
        /*0068*/ 	.byte	0x04, 0x0a
        /*006a*/ 	.short	(.L_95 - .L_94)
	.align		4
.L_94:
        /*006c*/ 	.word	index@(.nv.constant0._ZN5ryupy4cuda16bitwiseXorKernelEPKfS2_Pfi)
        /*0070*/ 	.short	0x0380
        /*0072*/ 	.short	0x001c


	//----- nvinfo : EIATTR_SW_WAR
	.align		4
.L_95:
        /*0074*/ 	.byte	0x04, 0x36
        /*0076*/ 	.short	(.L_97 - .L_96)
.L_96:
        /*0078*/ 	.word	0x00000008
.L_97:


//--------------------- .nv.info._ZN5ryupy4cuda15bitwiseOrKernelEPKfS2_Pfi --------------------------
	.section	.nv.info._ZN5ryupy4cuda15bitwiseOrKernelEPKfS2_Pfi,"",@"SHT_CUDA_INFO"
	.sectionflags	@""
	.align	4


	//----- nvinfo : EIATTR_CUDA_API_VERSION
	.align		4
        /*0000*/ 	.byte	0x04, 0x37
        /*0002*/ 	.short	(.L_99 - .L_98)
.L_98:
        /*0004*/ 	.word	0x00000082


	//----- nvinfo : EIATTR_KPARAM_INFO
	.align		4
.L_99:
        /*0008*/ 	.byte	0x04, 0x17
        /*000a*/ 	.short	(.L_101 - .L_100)
.L_100:
        /*000c*/ 	.word	0x00000000
        /*0010*/ 	.short	0x0003
        /*0012*/ 	.short	0x0018
        /*0014*/ 	.byte	0x00, 0xf0, 0x11, 0x00


	//----- nvinfo : EIATTR_KPARAM_INFO
	.align		4
.L_101:
        /*0018*/ 	.byte	0x04, 0x17
        /*001a*/ 	.short	(.L_103 - .L_102)
.L_102:
        /*001c*/ 	.word	0x00000000
        /*0020*/ 	.short	0x0002
        /*0022*/ 	.short	0x0010
        /*0024*/ 	.byte	0x00, 0xf5, 0x21, 0x00


	//----- nvinfo : EIATTR_KPARAM_INFO
	.align		4
.L_103:
        /*0028*/ 	.byte	0x04, 0x17
        /*002a*/ 	.short	(.L_105 - .L_104)
.L_104:
        /*002c*/ 	.word	0x00000000
        /*0030*/ 	.short	0x0001
        /*0032*/ 	.short	0x0008
        /*0034*/ 	.byte	0x00, 0xf5, 0x21, 0x00


	//----- nvinfo : EIATTR_KPARAM_INFO
	.align		4
.L_105:
        /*0038*/ 	.byte	0x04, 0x17
        /*003a*/ 	.short	(.L_107 - .L_106)
.L_106:
        /*003c*/ 	.word	0x00000000
        /*0040*/ 	.short	0x0000
        /*0042*/ 	.short	0x0000
        /*0044*/ 	.byte	0x00, 0xf5, 0x21, 0x00


	//----- nvinfo : EIATTR_SPARSE_MMA_MASK
	.align		4
.L_107:
        /*0048*/ 	.byte	0x03, 0x50
        /*004a*/ 	.short	0x0000


	//----- nvinfo : EIATTR_MAXREG_COUNT
	.align		4
        /*004c*/ 	.byte	0x03, 0x1b
        /*004e*/ 	.short	0x00ff


	//----- nvinfo : EIATTR_MERCURY_ISA_VERSION
	.align		4
        /*0050*/ 	.byte	0x03, 0x5f
        /*0052*/ 	.short	0x0101


	//----- nvinfo : EIATTR_VRC_CTA_INIT_COUNT
	.align		4
        /*0054*/ 	.byte	0x02, 0x4a
	.zero		1
	.zero		1


	//----- nvinfo : EIATTR_EXIT_INSTR_OFFSETS
	.align		4
        /*0058*/ 	.byte	0x04, 0x1c
        /*005a*/ 	.short	(.L_109 - .L_108)


	//   ....[0]....
.L_108:
        /*005c*/ 	.word	0x00000070


	//   ....[1]....
        /*0060*/ 	.word	0x00000160


	//----- nvinfo : EIATTR_CBANK_PARAM_SIZE
	.align		4
.L_109:
        /*0064*/ 	.byte	0x03, 0x19
        /*0066*/ 	.short	0x001c


	//----- nvinfo : EIATTR_PARAM_CBANK
	.align		4
        /*0068*/ 	.byte	0x04, 0x0a
        /*006a*/ 	.short	(.L_111 - .L_110)
	.align		4
.L_110:
        /*006c*/ 	.word	index@(.nv.constant0._ZN5ryupy4cuda15bitwiseOrKernelEPKfS2_Pfi)
        /*0070*/ 	.short	0x0380
        /*0072*/ 	.short	0x001c


	//----- nvinfo : EIATTR_SW_WAR
	.align		4
.L_111:
        /*0074*/ 	.byte	0x04, 0x36
        /*0076*/ 	.short	(.L_113 - .L_112)
.L_112:
        /*0078*/ 	.word	0x00000008
.L_113:


//--------------------- .nv.info._ZN5ryupy4cuda16bitwiseAndKernelEPKfS2_Pfi --------------------------
	.section	.nv.info._ZN5ryupy4cuda16bitwiseAndKernelEPKfS2_Pfi,"",@"SHT_CUDA_INFO"
	.sectionflags	@""
	.align	4


	//----- nvinfo : EIATTR_CUDA_API_VERSION
	.align		4
        /*0000*/ 	.byte	0x04, 0x37
        /*0002*/ 	.short	(.L_115 - .L_114)
.L_114:
        /*0004*/ 	.word	0x00000082


	//----- nvinfo : EIATTR_KPARAM_INFO
	.align		4
.L_115:
        /*0008*/ 	.byte	0x04, 0x17
        /*000a*/ 	.short	(.L_117 - .L_116)
.L_116:
        /*000c*/ 	.word	0x00000000
        /*0010*/ 	.short	0x0003
        /*0012*/ 	.short	0x0018
        /*0014*/ 	.byte	0x00, 0xf0, 0x11, 0x00


	//----- nvinfo : EIATTR_KPARAM_INFO
	.align		4
.L_117:
        /*0018*/ 	.byte	0x04, 0x17
        /*001a*/ 	.short	(.L_119 - .L_118)
.L_118:
        /*001c*/ 	.word	0x00000000
        /*0020*/ 	.short	0x0002
        /*0022*/ 	.short	0x0010
        /*0024*/ 	.byte	0x00, 0xf5, 0x21, 0x00


	//----- nvinfo : EIATTR_KPARAM_INFO
	.align		4
.L_119:
        /*0028*/ 	.byte	0x04, 0x17
        /*002a*/ 	.short	(.L_121 - .L_120)
.L_120:
        /*002c*/ 	.word	0x00000000
        /*0030*/ 	.short	0x0001
        /*0032*/ 	.short	0x0008
        /*0034*/ 	.byte	0x00, 0xf5, 0x21, 0x00


	//----- nvinfo : EIATTR_KPARAM_INFO
	.align		4
.L_121:
        /*0038*/ 	.byte	0x04, 0x17
        /*003a*/ 	.short	(.L_123 - .L_122)
.L_122:
        /*003c*/ 	.word	0x00000000
        /*0040*/ 	.short	0x0000
        /*0042*/ 	.short	0x0000
        /*0044*/ 	.byte	0x00, 0xf5, 0x21, 0x00


	//----- nvinfo : EIATTR_SPARSE_MMA_MASK
	.align		4
.L_123:
        /*0048*/ 	.byte	0x03, 0x50
        /*004a*/ 	.short	0x0000


	//----- nvinfo : EIATTR_MAXREG_COUNT
	.align		4
        /*004c*/ 	.byte	0x03, 0x1b
        /*004e*/ 	.short	0x00ff


	//----- nvinfo : EIATTR_MERCURY_ISA_VERSION
	.align		4
        /*0050*/ 	.byte	0x03, 0x5f
        /*0052*/ 	.short	0x0101


	//----- nvinfo : EIATTR_VRC_CTA_INIT_COUNT
	.align		4
        /*0054*/ 	.byte	0x02, 0x4a
	.zero		1
	.zero		1


	//----- nvinfo : EIATTR_EXIT_INSTR_OFFSETS
	.align		4
        /*0058*/ 	.byte	0x04, 0x1c
        /*005a*/ 	.short	(.L_125 - .L_124)


	//   ....[0]....
.L_124:
        /*005c*/ 	.word	0x00000070


	//   ....[1]....
        /*0060*/ 	.word	0x00000160


	//----- nvinfo : EIATTR_CBANK_PARAM_SIZE
	.align		4
.L_125:
        /*0064*/ 	.byte	0x03, 0x19
        /*0066*/ 	.short	0x001c


	//----- nvinfo : EIATTR_PARAM_CBANK
	.align		4
        /*0068*/ 	.byte	0x04, 0x0a
        /*006a*/ 	.short	(.L_127 - .L_126)
	.align		4
.L_126:
        /*006c*/ 	.word	index@(.nv.constant0._ZN5ryupy4cuda16bitwiseAndKernelEPKfS2_Pfi)
        /*0070*/ 	.short	0x0380
        /*0072*/ 	.short	0x001c


	//----- nvinfo : EIATTR_SW_WAR
	.align		4
.L_127:
        /*0074*/ 	.byte	0x04, 0x36
        /*0076*/ 	.short	(.L_129 - .L_128)
.L_128:
        /*0078*/ 	.word	0x00000008
.L_129:


//--------------------- .nv.callgraph             --------------------------
	.section	.nv.callgraph,"",@"SHT_CUDA_CALLGRAPH"
	.align	4
	.sectionentsize	8
	.align		4
        /*0000*/ 	.word	0x00000000
	.align		4
        /*0004*/ 	.word	0xffffffff
	.align		4
        /*0008*/ 	.word	0x00000000
	.align		4
        /*000c*/ 	.word	0xfffffffe
	.align		4
        /*0010*/ 	.word	0x00000000
	.align		4
        /*0014*/ 	.word	0xfffffffd
	.align		4
        /*0018*/ 	.word	0x00000000
	.align		4
        /*001c*/ 	.word	0xfffffffc


//--------------------- .text._ZN5ryupy4cuda16rightShiftKernelEPKfPfii --------------------------
	.section	.text._ZN5ryupy4cuda16rightShiftKernelEPKfPfii,"ax",@progbits
	.align	128
        .global         _ZN5ryupy4cuda16rightShiftKernelEPKfPfii
        .type           _ZN5ryupy4cuda16rightShiftKernelEPKfPfii,@function
        .size           _ZN5ryupy4cuda16rightShiftKernelEPKfPfii,(.L_x_6 - _ZN5ryupy4cuda16rightShiftKernelEPKfPfii)
        .other          _ZN5ryupy4cuda16rightShiftKernelEPKfPfii,@"STO_CUDA_ENTRY STV_DEFAULT"
_ZN5ryupy4cuda16rightShiftKernelEPKfPfii:
.text._ZN5ryupy4cuda16rightShiftKernelEPKfPfii:
[----:B------:R-:W-:Y:S01]  /*0000*/  LDC R1, c[0x0][0x37c] ;  /* 0x0000df00ff017b82 */ /* 0x000fe20000000800 */
[----:B------:R-:W0:Y:S07]  /*0010*/  S2R R7, SR_TID.X ;  /* 0x0000000000077919 */ /* 0x000e2e0000002100 */
[----:B------:R-:W0:Y:S01]  /*0020*/  S2UR UR4, SR_CTAID.X ;  /* 0x00000000000479c3 */ /* 0x000e220000002500 */
[----:B------:R-:W1:Y:S07]  /*0030*/  LDCU UR5, c[0x0][0x390] ;  /* 0x00007200ff0577ac */ /* 0x000e6e0008000800 */
[----:B------:R-:W0:Y:S02]  /*0040*/  LDC R0, c[0x0][0x360] ;  /* 0x0000d800ff007b82 */ /* 0x000e240000000800 */
[----:B0-----:R-:W-:-:S05]  /*0050*/  IMAD R7, R0, UR4, R7 ;  /* 0x0000000400077c24 */ /* 0x001fca000f8e0207 */
[----:B-1----:R-:W-:-:S13]  /*0060*/  ISETP.GE.AND P0, PT, R7, UR5, PT ;  /* 0x0000000507007c0c */ /* 0x002fda000bf06270 */
[----:B------:R-:W-:Y:S05]  /*0070*/  @P0 EXIT ;  /* 0x000000000000094d */ /* 0x000fea0003800000 */
[----:B------:R-:W0:Y:S01]  /*0080*/  LDC.64 R2, c[0x0][0x380] ;  /* 0x0000e000ff027b82 */ /* 0x000e220000000a00 */
[----:B------:R-:W1:Y:S01]  /*0090*/  LDCU.64 UR4, c[0x0][0x358] ;  /* 0x00006b00ff0477ac */ /* 0x000e620008000a00 */
[----:B------:R-:W2:Y:S06]  /*00a0*/  LDCU UR6, c[0x0][0x394] ;  /* 0x00007280ff0677ac */ /* 0x000eac0008000800 */
[----:B------:R-:W3:Y:S01]  /*00b0*/  LDC.64 R4, c[0x0][0x388] ;  /* 0x0000e200ff047b82 */ /* 0x000ee20000000a00 */
[----:B0-----:R-:W-:-:S06]  /*00c0*/  IMAD.WIDE R2, R7, 0x4, R2 ;  /* 0x0000000407027825 */ /* 0x001fcc00078e0202 */
[----:B-1----:R-:W4:Y:S01]  /*00d0*/  LDG.E R2, desc[UR4][R2.64] ;  /* 0x0000000402027981 */ /* 0x002f22000c1e1900 */
[----:B---3--:R-:W-:Y:S01]  /*00e0*/  IMAD.WIDE R4, R7, 0x4, R4 ;  /* 0x0000000407047825 */ /* 0x008fe200078e0204 */
[----:B----4-:R-:W2:Y:S02]  /*00f0*/  F2I.TRUNC.NTZ R0, R2 ;  /* 0x0000000200007305 */ /* 0x010ea4000020f100 */
[----:B--2---:R-:W-:-:S04]  /*0100*/  SHF.R.S32.HI R0, RZ, UR6, R0 ;  /* 0x00000006ff007c19 */ /* 0x004fc80008011400 */
[----:B------:R-:W-:-:S05]  /*0110*/  I2FP.F32.S32 R7, R0 ;  /* 0x0000000000077245 */ /* 0x000fca0000201400 */
[----:B------:R-:W-:Y:S01]  /*0120*/  STG.E desc[UR4][R4.64], R7 ;  /* 0x0000000704007986 */ /* 0x000fe2000c101904 */
[----:B------:R-:W-:Y:S05]  /*0130*/  EXIT ;  /* 0x000000000000794d */ /* 0x000fea0003800000 */
.L_x_0:
[----:B------:R-:W-:-:S00]  /*0140*/  BRA `(.L_x_0) ;  /* 0xfffffffc00fc7947 */ /* 0x000fc0000383ffff */
[----:B------:R-:W-:-:S00]  /*0150*/  NOP ;  /* 0x0000000000007918 */ /* 0x000fc00000000000 */
        /* <DEDUP_REMOVED lines=10> */
.L_x_6:


//--------------------- .text._ZN5ryupy4cuda15leftShiftKernelEPKfPfii --------------------------
	.section	.text._ZN5ryupy4cuda15leftShiftKernelEPKfPfii,"ax",@progbits
	.align	128
        .global         _ZN5ryupy4cuda15leftShiftKernelEPKfPfii
        .type           _ZN5ryupy4cuda15leftShiftKernelEPKfPfii,@function
        .size           _ZN5ryupy4cuda15leftShiftKernelEPKfPfii,(.L_x_7 - _ZN5ryupy4cuda15leftShiftKernelEPKfPfii)
        .other          _ZN5ryupy4cuda15leftShiftKernelEPKfPfii,@"STO_CUDA_ENTRY STV_DEFAULT"
_ZN5ryupy4cuda15leftShiftKernelEPKfPfii:
.text._ZN5ryupy4cuda15leftShiftKernelEPKfPfii:
        /* <DEDUP_REMOVED lines=16> */
[----:B--2---:R-:W-:-:S04]  /*0100*/  SHF.L.U32 R0, R0, UR6, RZ ;  /* 0x0000000600007c19 */ /* 0x004fc800080006ff */
[----:B------:R-:W-:-:S05]  /*0110*/  I2FP.F32.S32 R7, R0 ;  /* 0x0000000000077245 */ /* 0x000fca0000201400 */
[----:B------:R-:W-:Y:S01]  /*0120*/  STG.E desc[UR4][R4.64], R7 ;  /* 0x0000000704007986 */ /* 0x000fe2000c101904 */
[----:B------:R-:W-:Y:S05]  /*0130*/  EXIT ;  /* 0x000000000000794d */ /* 0x000fea0003800000 */
.L_x_1:
        /* <DEDUP_REMOVED lines=12> */
.L_x_7:


//--------------------- .text._ZN5ryupy4cuda16bitwiseNotKernelEPKfPfi --------------------------
	.section	.text._ZN5ryupy4cuda16bitwiseNotKernelEPKfPfi,"ax",@progbits
	.align	128
        .global         _ZN5ryupy4cuda16bitwiseNotKernelEPKfPfi
        .type           _ZN5ryupy4cuda16bitwiseNotKernelEPKfPfi,@function
        .size           _ZN5ryupy4cuda16bitwiseNotKernelEPKfPfi,(.L_x_8 - _ZN5ryupy4cuda16bitwiseNotKernelEPKfPfi)
        .other          _ZN5ryupy4cuda16bitwiseNotKernelEPKfPfi,@"STO_CUDA_ENTRY STV_DEFAULT"
_ZN5ryupy4cuda16bitwiseNotKernelEPKfPfi:
.text._ZN5ryupy4cuda16bitwiseNotKernelEPKfPfi:
        /* <DEDUP_REMOVED lines=9> */
[----:B------:R-:W1:Y:S07]  /*0090*/  LDCU.64 UR4, c[0x0][0x358] ;  /* 0x00006b00ff0477ac */ /* 0x000e6e0008000a00 */
[----:B------:R-:W2:Y:S01]  /*00a0*/  LDC.64 R4, c[0x0][0x388] ;  /* 0x0000e200ff047b82 */ /* 0x000ea20000000a00 */
[----:B0-----:R-:W-:-:S06]  /*00b0*/  IMAD.WIDE R2, R7, 0x4, R2 ;  /* 0x0000000407027825 */ /* 0x001fcc00078e0202 */
[----:B-1----:R-:W3:Y:S01]  /*00c0*/  LDG.E R2, desc[UR4][R2.64] ;  /* 0x0000000402027981 */ /* 0x002ee2000c1e1900 */
[----:B--2---:R-:W-:Y:S01]  /*00d0*/  IMAD.WIDE R4, R7, 0x4, R4 ;  /* 0x0000000407047825 */ /* 0x004fe200078e0204 */
[----:B---3--:R-:W0:Y:S02]  /*00e0*/  F2I.TRUNC.NTZ R0, R2 ;  /* 0x0000000200007305 */ /* 0x008e24000020f100 */
[----:B0-----:R-:W-:-:S04]  /*00f0*/  LOP3.LUT R0, RZ, R0, RZ, 0x33, !PT ;  /* 0x00000000ff007212 */ /* 0x001fc800078e33ff */
[----:B------:R-:W-:-:S05]  /*0100*/  I2FP.F32.S32 R7, R0 ;  /* 0x0000000000077245 */ /* 0x000fca0000201400 */
[----:B------:R-:W-:Y:S01]  /*0110*/  STG.E desc[UR4][R4.64], R7 ;  /* 0x0000000704007986 */ /* 0x000fe2000c101904 */
[----:B------:R-:W-:Y:S05]  /*0120*/  EXIT ;  /* 0x000000000000794d */ /* 0x000fea0003800000 */
.L_x_2:
        /* <DEDUP_REMOVED lines=13> */
.L_x_8:


//--------------------- .text._ZN5ryupy4cuda16bitwiseXorKernelEPKfS2_Pfi --------------------------
	.section	.text._ZN5ryupy4cuda16bitwiseXorKernelEPKfS2_Pfi,"ax",@progbits
	.align	128
        .global         _ZN5ryupy4cuda16bitwiseXorKernelEPKfS2_Pfi
        .type           _ZN5ryupy4cuda16bitwiseXorKernelEPKfS2_Pfi,@function
        .size           _ZN5ryupy4cuda16bitwiseXorKernelEPKfS2_Pfi,(.L_x_9 - _ZN5ryupy4cuda16bitwiseXorKernelEPKfS2_Pfi)
        .other          _ZN5ryupy4cuda16bitwiseXorKernelEPKfS2_Pfi,@"STO_CUDA_ENTRY STV_DEFAULT"
_ZN5ryupy4cuda16bitwiseXorKernelEPKfS2_Pfi:
.text._ZN5ryupy4cuda16bitwiseXorKernelEPKfS2_Pfi:
        /* <DEDUP_REMOVED lines=10> */
[----:B------:R-:W2:Y:S08]  /*00a0*/  LDC.64 R4, c[0x0][0x388] ;  /* 0x0000e200ff047b82 */ /* 0x000eb00000000a00 */
[----:B------:R-:W3:Y:S01]  /*00b0*/  LDC.64 R6, c[0x0][0x390] ;  /* 0x0000e400ff067b82 */ /* 0x000ee20000000a00 */
[----:B0-----:R-:W-:-:S06]  /*00c0*/  IMAD.WIDE R2, R9, 0x4, R2 ;  /* 0x0000000409027825 */ /* 0x001fcc00078e0202 */
[----:B-1----:R-:W4:Y:S01]  /*00d0*/  LDG.E R2, desc[UR4][R2.64] ;  /* 0x0000000402027981 */ /* 0x002f22000c1e1900 */
[----:B--2---:R-:W-:-:S06]  /*00e0*/  IMAD.WIDE R4, R9, 0x4, R4 ;  /* 0x0000000409047825 */ /* 0x004fcc00078e0204 */
[----:B------:R-:W2:Y:S01]  /*00f0*/  LDG.E R4, desc[UR4][R4.64] ;  /* 0x0000000404047981 */ /* 0x000ea2000c1e1900 */
[----:B---3--:R-:W-:Y:S01]  /*0100*/  IMAD.WIDE R6, R9, 0x4, R6 ;  /* 0x0000000409067825 */ /* 0x008fe200078e0206 */
[----:B----4-:R-:W-:Y:S08]  /*0110*/  F2I.TRUNC.NTZ R0, R2 ;  /* 0x0000000200007305 */ /* 0x010ff0000020f100 */
[----:B--2---:R-:W0:Y:S02]  /*0120*/  F2I.TRUNC.NTZ R11, R4 ;  /* 0x00000004000b7305 */ /* 0x004e24000020f100 */
[----:B0-----:R-:W-:-:S04]  /*0130*/  LOP3.LUT R0, R11, R0, RZ, 0x3c, !PT ;  /* 0x000000000b007212 */ /* 0x001fc800078e3cff */
[----:B------:R-:W-:-:S05]  /*0140*/  I2FP.F32.S32 R9, R0 ;  /* 0x0000000000097245 */ /* 0x000fca0000201400 */
[----:B------:R-:W-:Y:S01]  /*0150*/  STG.E desc[UR4][R6.64], R9 ;  /* 0x0000000906007986 */ /* 0x000fe2000c101904 */
[----:B------:R-:W-:Y:S05]  /*0160*/  EXIT ;  /* 0x000000000000794d */ /* 0x000fea0003800000 */
.L_x_3:
        /* <DEDUP_REMOVED lines=9> */
.L_x_9:


//--------------------- .text._ZN5ryupy4cuda15bitwiseOrKernelEPKfS2_Pfi --------------------------
	.section	.text._ZN5ryupy4cuda15bitwiseOrKernelEPKfS2_Pfi,"ax",@progbits
	.align	128
        .global         _ZN5ryupy4cuda15bitwiseOrKernelEPKfS2_Pfi
        .type           _ZN5ryupy4cuda15bitwiseOrKernelEPKfS2_Pfi,@function
        .size           _ZN5ryupy4cuda15bitwiseOrKernelEPKfS2_Pfi,(.L_x_10 - _ZN5ryupy4cuda15bitwiseOrKernelEPKfS2_Pfi)
        .other          _ZN5ryupy4cuda15bitwiseOrKernelEPKfS2_Pfi,@"STO_CUDA_ENTRY STV_DEFAULT"
_ZN5ryupy4cuda15bitwiseOrKernelEPKfS2_Pfi:
.text._ZN5ryupy4cuda15bitwiseOrKernelEPKfS2_Pfi:
        /* <DEDUP_REMOVED lines=23> */
.L_x_4:
        /* <DEDUP_REMOVED lines=9> */
.L_x_10:


//--------------------- .text._ZN5ryupy4cuda16bitwiseAndKernelEPKfS2_Pfi --------------------------
	.section	.text._ZN5ryupy4cuda16bitwiseAndKernelEPKfS2_Pfi,"ax",@progbits
	.align	128
        .global         _ZN5ryupy4cuda16bitwiseAndKernelEPKfS2_Pfi
        .type           _ZN5ryupy4cuda16bitwiseAndKernelEPKfS2_Pfi,@function
        .size           _ZN5ryupy4cuda16bitwiseAndKernelEPKfS2_Pfi,(.L_x_11 - _ZN5ryupy4cuda16bitwiseAndKernelEPKfS2_Pfi)
        .other          _ZN5ryupy4cuda16bitwiseAndKernelEPKfS2_Pfi,@"STO_CUDA_ENTRY STV_DEFAULT"
_ZN5ryupy4cuda16bitwiseAndKernelEPKfS2_Pfi:
.text._ZN5ryupy4cuda16bitwiseAndKernelEPKfS2_Pfi:
        /* <DEDUP_REMOVED lines=23> */
.L_x_5:
        /* <DEDUP_REMOVED lines=9> */
.L_x_11:


//--------------------- .nv.shared.reserved.0     --------------------------
	.section	.nv.shared.reserved.0,"aw",@nobits
	.weak		__nv_reservedSMEM_offset_0_alias
	.size		__nv_reservedSMEM_offset_0_alias, 0, 64
	.other		__nv_reservedSMEM_offset_0_alias,@"STO_CUDA_RESERVED_SHARED STV_DEFAULT"
__nv_reservedSMEM_offset_0_alias:
	.zero		0
	.zero		64


//--------------------- .nv.constant0._ZN5ryupy4cuda16rightShiftKernelEPKfPfii --------------------------
	.section	.nv.constant0._ZN5ryupy4cuda16rightShiftKernelEPKfPfii,"a",@progbits
	.sectionflags	@""
	.align	4
.nv.constant0._ZN5ryupy4cuda16rightShiftKernelEPKfPfii:
	.zero		920


//--------------------- .nv.constant0._ZN5ryupy4cuda15leftShiftKernelEPKfPfii --------------------------
	.section	.nv.constant0._ZN5ryupy4cuda15leftShiftKernelEPKfPfii,"a",@progbits
	.sectionflags	@""
	.align	4
.nv.constant0._ZN5ryupy4cuda15leftShiftKernelEPKfPfii:
	.zero		920


//--------------------- .nv.constant0._ZN5ryupy4cuda16bitwiseNotKernelEPKfPfi --------------------------
	.section	.nv.constant0._ZN5ryupy4cuda16bitwiseNotKernelEPKfPfi,"a",@progbits
	.sectionflags	@""
	.align	4
.nv.constant0._ZN5ryupy4cuda16bitwiseNotKernelEPKfPfi:
	.zero		916


//--------------------- .nv.constant0._ZN5ryupy4cuda16bitwiseXorKernelEPKfS2_Pfi --------------------------
	.section	.nv.constant0._ZN5ryupy4cuda16bitwiseXorKernelEPKfS2_Pfi,"a",@progbits
	.sectionflags	@""
	.align	4
.nv.constant0._ZN5ryupy4cuda16bitwiseXorKernelEPKfS2_Pfi:
	.zero		924


//--------------------- .nv.constant0._ZN5ryupy4cuda15bitwiseOrKernelEPKfS2_Pfi --------------------------
	.section	.nv.constant0._ZN5ryupy4cuda15bitwiseOrKernelEPKfS2_Pfi,"a",@progbits
	.sectionflags	@""
	.align	4
.nv.constant0._ZN5ryupy4cuda15bitwiseOrKernelEPKfS2_Pfi:
	.zero		924


//--------------------- .nv.constant0._ZN5ryupy4cuda16bitwiseAndKernelEPKfS2_Pfi --------------------------
	.section	.nv.constant0._ZN5ryupy4cuda16bitwiseAndKernelEPKfS2_Pfi,"a",@progbits
	.sectionflags	@""
	.align	4
.nv.constant0._ZN5ryupy4cuda16bitwiseAndKernelEPKfS2_Pfi:
	.zero		924


//--------------------- SYMBOLS --------------------------

	.type		.nv.reservedSmem.offset0,@object
	.size		.nv.reservedSmem.offset0,0x4
